//
// Generated by NVIDIA NVVM Compiler
//
// Compiler Build ID: CL-36424714
// Cuda compilation tools, release 13.0, V13.0.88
// Based on NVVM 20.0.0
//

.version 9.0
.target sm_100
.address_size 64

	// .globl	_Z9init_zeroPii
.extern .shared .align 16 .b8 tmp[];

.visible .entry _Z9init_zeroPii(
	.param .u64 .ptr .align 1 _Z9init_zeroPii_param_0,
	.param .u32 _Z9init_zeroPii_param_1
)
{
	.reg .pred 	%p<2>;
	.reg .b32 	%r<7>;
	.reg .b64 	%rd<5>;

	ld.param.u64 	%rd1, [_Z9init_zeroPii_param_0];
	ld.param.u32 	%r2, [_Z9init_zeroPii_param_1];
	mov.u32 	%r3, %ctaid.x;
	mov.u32 	%r4, %ntid.x;
	mov.u32 	%r5, %tid.x;
	mad.lo.s32 	%r1, %r3, %r4, %r5;
	setp.ge.s32 	%p1, %r1, %r2;
	@%p1 bra 	$L__BB0_2;
	cvta.to.global.u64 	%rd2, %rd1;
	mul.wide.s32 	%rd3, %r1, 4;
	add.s64 	%rd4, %rd2, %rd3;
	mov.b32 	%r6, 0;
	st.global.u32 	[%rd4], %r6;
$L__BB0_2:
	ret;

}
	// .globl	_Z10add_bucketPiS_ii
.visible .entry _Z10add_bucketPiS_ii(
	.param .u64 .ptr .align 1 _Z10add_bucketPiS_ii_param_0,
	.param .u64 .ptr .align 1 _Z10add_bucketPiS_ii_param_1,
	.param .u32 _Z10add_bucketPiS_ii_param_2,
	.param .u32 _Z10add_bucketPiS_ii_param_3
)
{
	.reg .pred 	%p<9>;
	.reg .b32 	%r<60>;
	.reg .b64 	%rd<15>;

	ld.param.u64 	%rd2, [_Z10add_bucketPiS_ii_param_0];
	ld.param.u64 	%rd3, [_Z10add_bucketPiS_ii_param_1];
	ld.param.u32 	%r15, [_Z10add_bucketPiS_ii_param_2];
	ld.param.u32 	%r16, [_Z10add_bucketPiS_ii_param_3];
	cvta.to.global.u64 	%rd1, %rd3;
	mov.u32 	%r17, %ctaid.x;
	mov.u32 	%r1, %ntid.x;
	mov.u32 	%r2, %tid.x;
	mad.lo.s32 	%r58, %r17, %r1, %r2;
	bar.sync 	0;
	setp.ge.u32 	%p1, %r2, %r16;
	shl.b32 	%r18, %r2, 2;
	mov.u32 	%r19, tmp;
	add.s32 	%r4, %r19, %r18;
	@%p1 bra 	$L__BB1_2;
	mov.b32 	%r20, 0;
	st.shared.u32 	[%r4], %r20;
$L__BB1_2:
	bar.sync 	0;
	mov.u32 	%r21, %nctaid.x;
	mul.lo.s32 	%r5, %r1, %r21;
	setp.ge.s32 	%p2, %r58, %r15;
	@%p2 bra 	$L__BB1_9;
	add.s32 	%r22, %r58, %r5;
	max.s32 	%r23, %r15, %r22;
	setp.lt.s32 	%p3, %r22, %r15;
	selp.u32 	%r24, 1, 0, %p3;
	add.s32 	%r25, %r22, %r24;
	sub.s32 	%r26, %r23, %r25;
	div.u32 	%r27, %r26, %r5;
	add.s32 	%r6, %r27, %r24;
	and.b32  	%r28, %r6, 3;
	setp.eq.s32 	%p4, %r28, 3;
	@%p4 bra 	$L__BB1_6;
	add.s32 	%r29, %r6, 1;
	and.b32  	%r30, %r29, 3;
	neg.s32 	%r56, %r30;
$L__BB1_5:
	.pragma "nounroll";
	mul.wide.s32 	%rd4, %r58, 4;
	add.s64 	%rd5, %rd1, %rd4;
	ld.global.u32 	%r31, [%rd5];
	shl.b32 	%r32, %r31, 2;
	add.s32 	%r34, %r19, %r32;
	atom.shared.add.u32 	%r35, [%r34], 1;
	add.s32 	%r58, %r58, %r5;
	add.s32 	%r56, %r56, 1;
	setp.ne.s32 	%p5, %r56, 0;
	@%p5 bra 	$L__BB1_5;
$L__BB1_6:
	setp.lt.u32 	%p6, %r6, 3;
	@%p6 bra 	$L__BB1_9;
	mul.wide.s32 	%rd8, %r5, 4;
	shl.b32 	%r53, %r5, 2;
$L__BB1_8:
	mul.wide.s32 	%rd6, %r58, 4;
	add.s64 	%rd7, %rd1, %rd6;
	ld.global.u32 	%r36, [%rd7];
	shl.b32 	%r37, %r36, 2;
	add.s32 	%r39, %r19, %r37;
	atom.shared.add.u32 	%r40, [%r39], 1;
	add.s64 	%rd9, %rd7, %rd8;
	ld.global.u32 	%r41, [%rd9];
	shl.b32 	%r42, %r41, 2;
	add.s32 	%r43, %r19, %r42;
	atom.shared.add.u32 	%r44, [%r43], 1;
	add.s64 	%rd10, %rd9, %rd8;
	ld.global.u32 	%r45, [%rd10];
	shl.b32 	%r46, %r45, 2;
	add.s32 	%r47, %r19, %r46;
	atom.shared.add.u32 	%r48, [%r47], 1;
	add.s64 	%rd11, %rd10, %rd8;
	ld.global.u32 	%r49, [%rd11];
	shl.b32 	%r50, %r49, 2;
	add.s32 	%r51, %r19, %r50;
	atom.shared.add.u32 	%r52, [%r51], 1;
	add.s32 	%r58, %r53, %r58;
	setp.lt.s32 	%p7, %r58, %r15;
	@%p7 bra 	$L__BB1_8;
$L__BB1_9:
	setp.ge.u32 	%p8, %r2, %r16;
	bar.sync 	0;
	@%p8 bra 	$L__BB1_11;
	cvta.to.global.u64 	%rd12, %rd2;
	mul.wide.u32 	%rd13, %r2, 4;
	add.s64 	%rd14, %rd12, %rd13;
	ld.shared.u32 	%r54, [%r4];
	atom.global.add.u32 	%r55, [%rd14], %r54;
$L__BB1_11:
	ret;

}
	// .globl	_Z4scanPiS_S_i
.visible .entry _Z4scanPiS_S_i(
	.param .u64 .ptr .align 1 _Z4scanPiS_S_i_param_0,
	.param .u64 .ptr .align 1 _Z4scanPiS_S_i_param_1,
	.param .u64 .ptr .align 1 _Z4scanPiS_S_i_param_2,
	.param .u32 _Z4scanPiS_S_i_param_3
)
{
	.reg .pred 	%p<4>;
	.reg .b32 	%r<17>;
	.reg .b64 	%rd<14>;

	ld.param.u64 	%rd4, [_Z4scanPiS_S_i_param_0];
	ld.param.u64 	%rd5, [_Z4scanPiS_S_i_param_1];
	ld.param.u64 	%rd6, [_Z4scanPiS_S_i_param_2];
	ld.param.u32 	%r5, [_Z4scanPiS_S_i_param_3];
	cvta.to.global.u64 	%rd1, %rd6;
	mov.u32 	%r6, %ctaid.x;
	mov.u32 	%r7, %ntid.x;
	mov.u32 	%r8, %tid.x;
	mad.lo.s32 	%r1, %r6, %r7, %r8;
	add.s32 	%r2, %r1, 1;
	setp.ge.s32 	%p1, %r2, %r5;
	@%p1 bra 	$L__BB2_4;
	cvta.to.global.u64 	%rd7, %rd4;
	cvta.to.global.u64 	%rd8, %rd5;
	mul.wide.s32 	%rd9, %r1, 4;
	add.s64 	%rd10, %rd8, %rd9;
	ld.global.u32 	%r9, [%rd10];
	add.s64 	%rd2, %rd7, %rd9;
	st.global.u32 	[%rd2+4], %r9;
	setp.lt.s32 	%p2, %r5, 2;
	@%p2 bra 	$L__BB2_4;
	add.s64 	%rd3, %rd1, %rd9;
	mov.b32 	%r16, 1;
$L__BB2_3:
	ld.global.u32 	%r11, [%rd2+4];
	st.global.u32 	[%rd3+4], %r11;
	bar.sync 	0;
	sub.s32 	%r12, %r2, %r16;
	mul.wide.s32 	%rd12, %r12, 4;
	add.s64 	%rd13, %rd1, %rd12;
	ld.global.u32 	%r13, [%rd13];
	ld.global.u32 	%r14, [%rd2+4];
	add.s32 	%r15, %r14, %r13;
	st.global.u32 	[%rd2+4], %r15;
	bar.sync 	0;
	shl.b32 	%r16, %r16, 1;
	setp.lt.s32 	%p3, %r16, %r5;
	@%p3 bra 	$L__BB2_3;
$L__BB2_4:
	ret;

}
	// .globl	_Z8sort_keyPiS_S_i
.visible .entry _Z8sort_keyPiS_S_i(
	.param .u64 .ptr .align 1 _Z8sort_keyPiS_S_i_param_0,
	.param .u64 .ptr .align 1 _Z8sort_keyPiS_S_i_param_1,
	.param .u64 .ptr .align 1 _Z8sort_keyPiS_S_i_param_2,
	.param .u32 _Z8sort_keyPiS_S_i_param_3
)
{
	.reg .pred 	%p<4>;
	.reg .b32 	%r<13>;
	.reg .b64 	%rd<12>;

	ld.param.u64 	%rd4, [_Z8sort_keyPiS_S_i_param_0];
	ld.param.u64 	%rd5, [_Z8sort_keyPiS_S_i_param_1];
	ld.param.u64 	%rd6, [_Z8sort_keyPiS_S_i_param_2];
	ld.param.u32 	%r5, [_Z8sort_keyPiS_S_i_param_3];
	mov.u32 	%r6, %ctaid.x;
	mov.u32 	%r7, %ntid.x;
	mov.u32 	%r8, %tid.x;
	mad.lo.s32 	%r1, %r6, %r7, %r8;
	setp.ge.s32 	%p1, %r1, %r5;
	@%p1 bra 	$L__BB3_4;
	cvta.to.global.u64 	%rd7, %rd4;
	cvta.to.global.u64 	%rd8, %rd5;
	mul.wide.s32 	%rd9, %r1, 4;
	add.s64 	%rd1, %rd8, %rd9;
	add.s64 	%rd2, %rd7, %rd9;
	ld.global.u32 	%r9, [%rd2];
	setp.lt.s32 	%p2, %r9, 1;
	@%p2 bra 	$L__BB3_4;
	ld.global.u32 	%r12, [%rd1];
	cvta.to.global.u64 	%rd3, %rd6;
$L__BB3_3:
	add.s32 	%r4, %r12, 1;
	mul.wide.s32 	%rd10, %r12, 4;
	add.s64 	%rd11, %rd3, %rd10;
	st.global.u32 	[%rd11], %r1;
	ld.global.u32 	%r10, [%rd2];
	add.s32 	%r11, %r10, -1;
	st.global.u32 	[%rd2], %r11;
	setp.gt.s32 	%p3, %r10, 1;
	mov.u32 	%r12, %r4;
	@%p3 bra 	$L__BB3_3;
$L__BB3_4:
	ret;

}


// ===== COMPILED SASS (sm_100) =====

	.target	sm_100

	.elftype	@"ET_EXEC"


//--------------------- .note.nv.tkinfo           --------------------------
	.section	.note.nv.tkinfo,"",@"SHT_NOTE"
	.sectionflags	@"SHF_NOTE_NV_TKINFO"
	.tkinfo
        /*0018*/ 	.word	0x00000002
        /*0030*/ 	.string	""
        /*0030*/ 	.string	"ptxas"
        /*0030*/ 	.string	"Cuda compilation tools, release 13.0, V13.0.88"
        /*0030*/ 	.string	"Build cuda_13.0.r13.0/compiler.36424714_0"
        /*0030*/ 	.string	"-arch sm_100 -m 64 "



//--------------------- .note.nv.cuinfo           --------------------------
	.section	.note.nv.cuinfo,"",@"SHT_NOTE"
	.sectionflags	@"SHF_NOTE_NV_CUINFO"
        /*0018*/ 	.short	0x0002
        /*001a*/ 	.short	0x0064
        /*001c*/ 	.short	0x0082
	.zero		2


//--------------------- .nv.info                  --------------------------
	.section	.nv.info,"",@"SHT_CUDA_INFO"
	.align	4


	//----- nvinfo : EIATTR_REGCOUNT
	.align		4
        /*0000*/ 	.byte	0x04, 0x2f
        /*0002*/ 	.short	(.L_1 - .L_0)
	.align		4
.L_0:
        /*0004*/ 	.word	index@(_Z9init_zeroPii)
        /*0008*/ 	.word	0x00000008


	//----- nvinfo : EIATTR_FRAME_SIZE
	.align		4
.L_1:
        /*000c*/ 	.byte	0x04, 0x11
        /*000e*/ 	.short	(.L_3 - .L_2)
	.align		4
.L_2:
        /*0010*/ 	.word	index@(_Z9init_zeroPii)
        /*0014*/ 	.word	0x00000000


	//----- nvinfo : EIATTR_REGCOUNT
	.align		4
.L_3:
        /*0018*/ 	.byte	0x04, 0x2f
        /*001a*/ 	.short	(.L_5 - .L_4)
	.align		4
.L_4:
        /*001c*/ 	.word	index@(_Z10add_bucketPiS_ii)
        /*0020*/ 	.word	0x00000015


	//----- nvinfo : EIATTR_FRAME_SIZE
	.align		4
.L_5:
        /*0024*/ 	.byte	0x04, 0x11
        /*0026*/ 	.short	(.L_7 - .L_6)
	.align		4
.L_6:
        /*0028*/ 	.word	index@(_Z10add_bucketPiS_ii)
        /*002c*/ 	.word	0x00000000


	//----- nvinfo : EIATTR_REGCOUNT
	.align		4
.L_7:
        /*0030*/ 	.byte	0x04, 0x2f
        /*0032*/ 	.short	(.L_9 - .L_8)
	.align		4
.L_8:
        /*0034*/ 	.word	index@(_Z4scanPiS_S_i)
        /*0038*/ 	.word	0x00000012


	//----- nvinfo : EIATTR_FRAME_SIZE
	.align		4
.L_9:
        /*003c*/ 	.byte	0x04, 0x11
        /*003e*/ 	.short	(.L_11 - .L_10)
	.align		4
.L_10:
        /*0040*/ 	.word	index@(_Z4scanPiS_S_i)
        /*0044*/ 	.word	0x00000000


	//----- nvinfo : EIATTR_REGCOUNT
	.align		4
.L_11:
        /*0048*/ 	.byte	0x04, 0x2f
        /*004a*/ 	.short	(.L_13 - .L_12)
	.align		4
.L_12:
        /*004c*/ 	.word	index@(_Z8sort_keyPiS_S_i)
        /*0050*/ 	.word	0x00000010


	//----- nvinfo : EIATTR_FRAME_SIZE
	.align		4
.L_13:
        /*0054*/ 	.byte	0x04, 0x11
        /*0056*/ 	.short	(.L_15 - .L_14)
	.align		4
.L_14:
        /*0058*/ 	.word	index@(_Z8sort_keyPiS_S_i)
        /*005c*/ 	.word	0x00000000


	//----- nvinfo : EIATTR_MIN_STACK_SIZE
	.align		4
.L_15:
        /*0060*/ 	.byte	0x04, 0x12
        /*0062*/ 	.short	(.L_17 - .L_16)
	.align		4
.L_16:
        /*0064*/ 	.word	index@(_Z8sort_keyPiS_S_i)
        /*0068*/ 	.word	0x00000000


	//----- nvinfo : EIATTR_MIN_STACK_SIZE
	.align		4
.L_17:
        /*006c*/ 	.byte	0x04, 0x12
        /*006e*/ 	.short	(.L_19 - .L_18)
	.align		4
.L_18:
        /*0070*/ 	.word	index@(_Z4scanPiS_S_i)
        /*0074*/ 	.word	0x00000000


	//----- nvinfo : EIATTR_MIN_STACK_SIZE
	.align		4
.L_19:
        /*0078*/ 	.byte	0x04, 0x12
        /*007a*/ 	.short	(.L_21 - .L_20)
	.align		4
.L_20:
        /*007c*/ 	.word	index@(_Z10add_bucketPiS_ii)
        /*0080*/ 	.word	0x00000000


	//----- nvinfo : EIATTR_MIN_STACK_SIZE
	.align		4
.L_21:
        /*0084*/ 	.byte	0x04, 0x12
        /*0086*/ 	.short	(.L_23 - .L_22)
	.align		4
.L_22:
        /*0088*/ 	.word	index@(_Z9init_zeroPii)
        /*008c*/ 	.word	0x00000000
.L_23:


//--------------------- .nv.compat                --------------------------
	.section	.nv.compat,"",@"SHT_CUDA_COMPAT_INFO"
	.align	4
        /*0000*/ 	.byte	0x02, 0x09, 0x00, 0x00, 0x02, 0x02, 0x01, 0x00, 0x02, 0x05, 0x05, 0x00, 0x03, 0x07, 0x01, 0x01
        /*0010*/ 	.byte	0x02, 0x03, 0x00, 0x00, 0x02, 0x06, 0x01, 0x00, 0x04, 0x0b, 0x08, 0x00, 0x09, 0x00, 0x00, 0x00
        /*0020*/ 	.byte	0x00, 0x00, 0x00, 0x00


//--------------------- .nv.info._Z8sort_keyPiS_S_i --------------------------
	.section	.nv.info._Z8sort_keyPiS_S_i,"",@"SHT_CUDA_INFO"
	.sectionflags	@""
	.align	4


	//----- nvinfo : EIATTR_CUDA_API_VERSION
	.align		4
        /*0000*/ 	.byte	0x04, 0x37
        /*0002*/ 	.short	(.L_25 - .L_24)
.L_24:
        /*0004*/ 	.word	0x00000082


	//----- nvinfo : EIATTR_KPARAM_INFO
	.align		4
.L_25:
        /*0008*/ 	.byte	0x04, 0x17
        /*000a*/ 	.short	(.L_27 - .L_26)
.L_26:
        /*000c*/ 	.word	0x00000000
        /*0010*/ 	.short	0x0003
        /*0012*/ 	.short	0x0018
        /*0014*/ 	.byte	0x00, 0xf0, 0x11, 0x00


	//----- nvinfo : EIATTR_KPARAM_INFO
	.align		4
.L_27:
        /*0018*/ 	.byte	0x04, 0x17
        /*001a*/ 	.short	(.L_29 - .L_28)
.L_28:
        /*001c*/ 	.word	0x00000000
        /*0020*/ 	.short	0x0002
        /*0022*/ 	.short	0x0010
        /*0024*/ 	.byte	0x00, 0xf5, 0x21, 0x00


	//----- nvinfo : EIATTR_KPARAM_INFO
	.align		4
.L_29:
        /*0028*/ 	.byte	0x04, 0x17
        /*002a*/ 	.short	(.L_31 - .L_30)
.L_30:
        /*002c*/ 	.word	0x00000000
        /*0030*/ 	.short	0x0001
        /*0032*/ 	.short	0x0008
        /*0034*/ 	.byte	0x00, 0xf5, 0x21, 0x00


	//----- nvinfo : EIATTR_KPARAM_INFO
	.align		4
.L_31:
        /*0038*/ 	.byte	0x04, 0x17
        /*003a*/ 	.short	(.L_33 - .L_32)
.L_32:
        /*003c*/ 	.word	0x00000000
        /*0040*/ 	.short	0x0000
        /*0042*/ 	.short	0x0000
        /*0044*/ 	.byte	0x00, 0xf5, 0x21, 0x00


	//----- nvinfo : EIATTR_SPARSE_MMA_MASK
	.align		4
.L_33:
        /*0048*/ 	.byte	0x03, 0x50
        /*004a*/ 	.short	0x0000


	//----- nvinfo : EIATTR_MAXREG_COUNT
	.align		4
        /*004c*/ 	.byte	0x03, 0x1b
        /*004e*/ 	.short	0x00ff


	//----- nvinfo : EIATTR_MERCURY_ISA_VERSION
	.align		4
        /*0050*/ 	.byte	0x03, 0x5f
        /*0052*/ 	.short	0x0101


	//----- nvinfo : EIATTR_VRC_CTA_INIT_COUNT
	.align		4
        /*0054*/ 	.byte	0x02, 0x4a
	.zero		1
	.zero		1


	//----- nvinfo : EIATTR_EXIT_INSTR_OFFSETS
	.align		4
        /*0058*/ 	.byte	0x04, 0x1c
        /*005a*/ 	.short	(.L_35 - .L_34)


	//   ....[0]....
.L_34:
        /*005c*/ 	.word	0x00000070


	//   ....[1]....
        /*0060*/ 	.word	0x000000e0


	//   ....[2]....
        /*0064*/ 	.word	0x000001a0


	//----- nvinfo : EIATTR_CRS_STACK_SIZE
	.align		4
.L_35:
        /*0068*/ 	.byte	0x04, 0x1e
        /*006a*/ 	.short	(.L_37 - .L_36)
.L_36:
        /*006c*/ 	.word	0x00000000


	//----- nvinfo : EIATTR_CBANK_PARAM_SIZE
	.align		4
.L_37:
        /*0070*/ 	.byte	0x03, 0x19
        /*0072*/ 	.short	0x001c


	//----- nvinfo : EIATTR_PARAM_CBANK
	.align		4
        /*0074*/ 	.byte	0x04, 0x0a
        /*0076*/ 	.short	(.L_39 - .L_38)
	.align		4
.L_38:
        /*0078*/ 	.word	index@(.nv.constant0._Z8sort_keyPiS_S_i)
        /*007c*/ 	.short	0x0380
        /*007e*/ 	.short	0x001c


	//----- nvinfo : EIATTR_SW_WAR
	.align		4
.L_39:
        /*0080*/ 	.byte	0x04, 0x36
        /*0082*/ 	.short	(.L_41 - .L_40)
.L_40:
        /*0084*/ 	.word	0x00000008
.L_41:


//--------------------- .nv.info._Z4scanPiS_S_i   --------------------------
	.section	.nv.info._Z4scanPiS_S_i,"",@"SHT_CUDA_INFO"
	.sectionflags	@""
	.align	4


	//----- nvinfo : EIATTR_CUDA_API_VERSION
	.align		4
        /*0000*/ 	.byte	0x04, 0x37
        /*0002*/ 	.short	(.L_43 - .L_42)
.L_42:
        /*0004*/ 	.word	0x00000082


	//----- nvinfo : EIATTR_KPARAM_INFO
	.align		4
.L_43:
        /*0008*/ 	.byte	0x04, 0x17
        /*000a*/ 	.short	(.L_45 - .L_44)
.L_44:
        /*000c*/ 	.word	0x00000000
        /*0010*/ 	.short	0x0003
        /*0012*/ 	.short	0x0018
        /*0014*/ 	.byte	0x00, 0xf0, 0x11, 0x00


	//----- nvinfo : EIATTR_KPARAM_INFO
	.align		4
.L_45:
        /*0018*/ 	.byte	0x04, 0x17
        /*001a*/ 	.short	(.L_47 - .L_46)
.L_46:
        /*001c*/ 	.word	0x00000000
        /*0020*/ 	.short	0x0002
        /*0022*/ 	.short	0x0010
        /*0024*/ 	.byte	0x00, 0xf5, 0x21, 0x00


	//----- nvinfo : EIATTR_KPARAM_INFO
	.align		4
.L_47:
        /*0028*/ 	.byte	0x04, 0x17
        /*002a*/ 	.short	(.L_49 - .L_48)
.L_48:
        /*002c*/ 	.word	0x00000000
        /*0030*/ 	.short	0x0001
        /*0032*/ 	.short	0x0008
        /*0034*/ 	.byte	0x00, 0xf5, 0x21, 0x00


	//----- nvinfo : EIATTR_KPARAM_INFO
	.align		4
.L_49:
        /*0038*/ 	.byte	0x04, 0x17
        /*003a*/ 	.short	(.L_51 - .L_50)
.L_50:
        /*003c*/ 	.word	0x00000000
        /*0040*/ 	.short	0x0000
        /*0042*/ 	.short	0x0000
        /*0044*/ 	.byte	0x00, 0xf5, 0x21, 0x00


	//----- nvinfo : EIATTR_SPARSE_MMA_MASK
	.align		4
.L_51:
        /*0048*/ 	.byte	0x03, 0x50
        /*004a*/ 	.short	0x0000


	//----- nvinfo : EIATTR_MAXREG_COUNT
	.align		4
        /*004c*/ 	.byte	0x03, 0x1b
        /*004e*/ 	.short	0x00ff


	//----- nvinfo : EIATTR_NUM_BARRIERS
	.align		4
        /*0050*/ 	.byte	0x02, 0x4c
        /*0052*/ 	.byte	0x01
	.zero		1


	//----- nvinfo : EIATTR_MERCURY_ISA_VERSION
	.align		4
        /*0054*/ 	.byte	0x03, 0x5f
        /*0056*/ 	.short	0x0101


	//----- nvinfo : EIATTR_VRC_CTA_INIT_COUNT
	.align		4
        /*0058*/ 	.byte	0x02, 0x4a
	.zero		1
	.zero		1


	//----- nvinfo : EIATTR_EXIT_INSTR_OFFSETS
	.align		4
        /*005c*/ 	.byte	0x04, 0x1c
        /*005e*/ 	.short	(.L_53 - .L_52)


	//   ....[0]....
.L_52:
        /*0060*/ 	.word	0x00000080


	//   ....[1]....
        /*0064*/ 	.word	0x00000110


	//   ....[2]....
        /*0068*/ 	.word	0x00000220


	//----- nvinfo : EIATTR_CBANK_PARAM_SIZE
	.align		4
.L_53:
        /*006c*/ 	.byte	0x03, 0x19
        /*006e*/ 	.short	0x001c


	//----- nvinfo : EIATTR_PARAM_CBANK
	.align		4
        /*0070*/ 	.byte	0x04, 0x0a
        /*0072*/ 	.short	(.L_55 - .L_54)
	.align		4
.L_54:
        /*0074*/ 	.word	index@(.nv.constant0._Z4scanPiS_S_i)
        /*0078*/ 	.short	0x0380
        /*007a*/ 	.short	0x001c


	//----- nvinfo : EIATTR_SW_WAR
	.align		4
.L_55:
        /*007c*/ 	.byte	0x04, 0x36
        /*007e*/ 	.short	(.L_57 - .L_56)
.L_56:
        /*0080*/ 	.word	0x00000008
.L_57:


//--------------------- .nv.info._Z10add_bucketPiS_ii --------------------------
	.section	.nv.info._Z10add_bucketPiS_ii,"",@"SHT_CUDA_INFO"
	.sectionflags	@""
	.align	4


	//----- nvinfo : EIATTR_CUDA_API_VERSION
	.align		4
        /*0000*/ 	.byte	0x04, 0x37
        /*0002*/ 	.short	(.L_59 - .L_58)
.L_58:
        /*0004*/ 	.word	0x00000082


	//----- nvinfo : EIATTR_KPARAM_INFO
	.align		4
.L_59:
        /*0008*/ 	.byte	0x04, 0x17
        /*000a*/ 	.short	(.L_61 - .L_60)
.L_60:
        /*000c*/ 	.word	0x00000000
        /*0010*/ 	.short	0x0003
        /*0012*/ 	.short	0x0014
        /*0014*/ 	.byte	0x00, 0xf0, 0x11, 0x00


	//----- nvinfo : EIATTR_KPARAM_INFO
	.align		4
.L_61:
        /*0018*/ 	.byte	0x04, 0x17
        /*001a*/ 	.short	(.L_63 - .L_62)
.L_62:
        /*001c*/ 	.word	0x00000000
        /*0020*/ 	.short	0x0002
        /*0022*/ 	.short	0x0010
        /*0024*/ 	.byte	0x00, 0xf0, 0x11, 0x00


	//----- nvinfo : EIATTR_KPARAM_INFO
	.align		4
.L_63:
        /*0028*/ 	.byte	0x04, 0x17
        /*002a*/ 	.short	(.L_65 - .L_64)
.L_64:
        /*002c*/ 	.word	0x00000000
        /*0030*/ 	.short	0x0001
        /*0032*/ 	.short	0x0008
        /*0034*/ 	.byte	0x00, 0xf5, 0x21, 0x00


	//----- nvinfo : EIATTR_KPARAM_INFO
	.align		4
.L_65:
        /*0038*/ 	.byte	0x04, 0x17
        /*003a*/ 	.short	(.L_67 - .L_66)
.L_66:
        /*003c*/ 	.word	0x00000000
        /*0040*/ 	.short	0x0000
        /*0042*/ 	.short	0x0000
        /*0044*/ 	.byte	0x00, 0xf5, 0x21, 0x00


	//----- nvinfo : EIATTR_SPARSE_MMA_MASK
	.align		4
.L_67:
        /*0048*/ 	.byte	0x03, 0x50
        /*004a*/ 	.short	0x0000


	//----- nvinfo : EIATTR_MAXREG_COUNT
	.align		4
        /*004c*/ 	.byte	0x03, 0x1b
        /*004e*/ 	.short	0x00ff


	//----- nvinfo : EIATTR_NUM_BARRIERS
	.align		4
        /*0050*/ 	.byte	0x02, 0x4c
        /*0052*/ 	.byte	0x01
	.zero		1


	//----- nvinfo : EIATTR_MERCURY_ISA_VERSION
	.align		4
        /*0054*/ 	.byte	0x03, 0x5f
        /*0056*/ 	.short	0x0101


	//----- nvinfo : EIATTR_VRC_CTA_INIT_COUNT
	.align		4
        /*0058*/ 	.byte	0x02, 0x4a
	.zero		1
	.zero		1


	//----- nvinfo : EIATTR_EXIT_INSTR_OFFSETS
	.align		4
        /*005c*/ 	.byte	0x04, 0x1c
        /*005e*/ 	.short	(.L_69 - .L_68)


	//   ....[0]....
.L_68:
        /*0060*/ 	.word	0x00000560


	//   ....[1]....
        /*0064*/ 	.word	0x000005b0


	//----- nvinfo : EIATTR_CRS_STACK_SIZE
	.align		4
.L_69:
        /*0068*/ 	.byte	0x04, 0x1e
        /*006a*/ 	.short	(.L_71 - .L_70)
.L_70:
        /*006c*/ 	.word	0x00000000


	//----- nvinfo : EIATTR_CBANK_PARAM_SIZE
	.align		4
.L_71:
        /*0070*/ 	.byte	0x03, 0x19
        /*0072*/ 	.short	0x0018


	//----- nvinfo : EIATTR_PARAM_CBANK
	.align		4
        /*0074*/ 	.byte	0x04, 0x0a
        /*0076*/ 	.short	(.L_73 - .L_72)
	.align		4
.L_72:
        /*0078*/ 	.word	index@(.nv.constant0._Z10add_bucketPiS_ii)
        /*007c*/ 	.short	0x0380
        /*007e*/ 	.short	0x0018


	//----- nvinfo : EIATTR_SW_WAR
	.align		4
.L_73:
        /*0080*/ 	.byte	0x04, 0x36
        /*0082*/ 	.short	(.L_75 - .L_74)
.L_74:
        /*0084*/ 	.word	0x00000008
.L_75:


//--------------------- .nv.info._Z9init_zeroPii  --------------------------
	.section	.nv.info._Z9init_zeroPii,"",@"SHT_CUDA_INFO"
	.sectionflags	@""
	.align	4


	//----- nvinfo : EIATTR_CUDA_API_VERSION
	.align		4
        /*0000*/ 	.byte	0x04, 0x37
        /*0002*/ 	.short	(.L_77 - .L_76)
.L_76:
        /*0004*/ 	.word	0x00000082


	//----- nvinfo : EIATTR_KPARAM_INFO
	.align		4
.L_77:
        /*0008*/ 	.byte	0x04, 0x17
        /*000a*/ 	.short	(.L_79 - .L_78)
.L_78:
        /*000c*/ 	.word	0x00000000
        /*0010*/ 	.short	0x0001
        /*0012*/ 	.short	0x0008
        /*0014*/ 	.byte	0x00, 0xf0, 0x11, 0x00


	//----- nvinfo : EIATTR_KPARAM_INFO
	.align		4
.L_79:
        /*0018*/ 	.byte	0x04, 0x17
        /*001a*/ 	.short	(.L_81 - .L_80)
.L_80:
        /*001c*/ 	.word	0x00000000
        /*0020*/ 	.short	0x0000
        /*0022*/ 	.short	0x0000
        /*0024*/ 	.byte	0x00, 0xf5, 0x21, 0x00


	//----- nvinfo : EIATTR_SPARSE_MMA_MASK
	.align		4
.L_81:
        /*0028*/ 	.byte	0x03, 0x50
        /*002a*/ 	.short	0x0000


	//----- nvinfo : EIATTR_MAXREG_COUNT
	.align		4
        /*002c*/ 	.byte	0x03, 0x1b
        /*002e*/ 	.short	0x00ff


	//----- nvinfo : EIATTR_MERCURY_ISA_VERSION
	.align		4
        /*0030*/ 	.byte	0x03, 0x5f
        /*0032*/ 	.short	0x0101


	//----- nvinfo : EIATTR_VRC_CTA_INIT_COUNT
	.align		4
        /*0034*/ 	.byte	0x02, 0x4a
	.zero		1
	.zero		1


	//----- nvinfo : EIATTR_EXIT_INSTR_OFFSETS
	.align		4
        /*0038*/ 	.byte	0x04, 0x1c
        /*003a*/ 	.short	(.L_83 - .L_82)


	//   ....[0]....
.L_82:
        /*003c*/ 	.word	0x00000070


	//   ....[1]....
        /*0040*/ 	.word	0x000000c0


	//----- nvinfo : EIATTR_CBANK_PARAM_SIZE
	.align		4
.L_83:
        /*0044*/ 	.byte	0x03, 0x19
        /*0046*/ 	.short	0x000c


	//----- nvinfo : EIATTR_PARAM_CBANK
	.align		4
        /*0048*/ 	.byte	0x04, 0x0a
        /*004a*/ 	.short	(.L_85 - .L_84)
	.align		4
.L_84:
        /*004c*/ 	.word	index@(.nv.constant0._Z9init_zeroPii)
        /*0050*/ 	.short	0x0380
        /*0052*/ 	.short	0x000c


	//----- nvinfo : EIATTR_SW_WAR
	.align		4
.L_85:
        /*0054*/ 	.byte	0x04, 0x36
        /*0056*/ 	.short	(.L_87 - .L_86)
.L_86:
        /*0058*/ 	.word	0x00000008
.L_87:


//--------------------- .nv.callgraph             --------------------------
	.section	.nv.callgraph,"",@"SHT_CUDA_CALLGRAPH"
	.align	4
	.sectionentsize	8
	.align		4
        /*0000*/ 	.word	0x00000000
	.align		4
        /*0004*/ 	.word	0xffffffff
	.align		4
        /*0008*/ 	.word	0x00000000
	.align		4
        /*000c*/ 	.word	0xfffffffe
	.align		4
        /*0010*/ 	.word	0x00000000
	.align		4
        /*0014*/ 	.word	0xfffffffd
	.align		4
        /*0018*/ 	.word	0x00000000
	.align		4
        /*001c*/ 	.word	0xfffffffc


//--------------------- .text._Z8sort_keyPiS_S_i  --------------------------
	.section	.text._Z8sort_keyPiS_S_i,"ax",@progbits
	.align	128
        .global         _Z8sort_keyPiS_S_i
        .type           _Z8sort_keyPiS_S_i,@function
        .size           _Z8sort_keyPiS_S_i,(.L_x_12 - _Z8sort_keyPiS_S_i)
        .other          _Z8sort_keyPiS_S_i,@"STO_CUDA_ENTRY STV_DEFAULT"
_Z8sort_keyPiS_S_i:
.text._Z8sort_keyPiS_S_i:
[----:B------:R-:W-:Y:S01]  /*0000*/  LDC R1, c[0x0][0x37c] ;  /* 0x0000df00ff017b82 */ /* 0x000fe20000000800 */
[----:B------:R-:W0:Y:S07]  /*0010*/  S2R R0, SR_TID.X ;  /* 0x0000000000007919 */ /* 0x000e2e0000002100 */
[----:B------:R-:W0:Y:S01]  /*0020*/  S2UR UR4, SR_CTAID.X ;  /* 0x00000000000479c3 */ /* 0x000e220000002500 */
[----:B------:R-:W1:Y:S07]  /*0030*/  LDCU UR5, c[0x0][0x398] ;  /* 0x00007300ff0577ac */ /* 0x000e6e0008000800 */
[----:B------:R-:W0:Y:S02]  /*0040*/  LDC R9, c[0x0][0x360] ;  /* 0x0000d800ff097b82 */ /* 0x000e240000000800 */
[----:B0-----:R-:W-:-:S05]  /*0050*/  IMAD R9, R9, UR4, R0 ;  /* 0x0000000409097c24 */ /* 0x001fca000f8e0200 */
[----:B-1----:R-:W-:-:S13]  /*0060*/  ISETP.GE.AND P0, PT, R9, UR5, PT ;  /* 0x0000000509007c0c */ /* 0x002fda000bf06270 */
[----:B------:R-:W-:Y:S05]  /*0070*/  @P0 EXIT ;  /* 0x000000000000094d */ /* 0x000fea0003800000 */
[----:B------:R-:W0:Y:S01]  /*0080*/  LDC.64 R4, c[0x0][0x380] ;  /* 0x0000e000ff047b82 */ /* 0x000e220000000a00 */
[----:B------:R-:W1:Y:S07]  /*0090*/  LDCU.64 UR4, c[0x0][0x358] ;  /* 0x00006b00ff0477ac */ /* 0x000e6e0008000a00 */
[----:B------:R-:W2:Y:S01]  /*00a0*/  LDC.64 R2, c[0x0][0x388] ;  /* 0x0000e200ff027b82 */ /* 0x000ea20000000a00 */
[----:B0-----:R-:W-:-:S05]  /*00b0*/  IMAD.WIDE R4, R9, 0x4, R4 ;  /* 0x0000000409047825 */ /* 0x001fca00078e0204 */
[----:B-1----:R-:W3:Y:S02]  /*00c0*/  LDG.E R0, desc[UR4][R4.64] ;  /* 0x0000000404007981 */ /* 0x002ee4000c1e1900 */
[----:B---3--:R-:W-:-:S13]  /*00d0*/  ISETP.GE.AND P0, PT, R0, 0x1, PT ;  /* 0x000000010000780c */ /* 0x008fda0003f06270 */
[----:B--2---:R-:W-:Y:S05]  /*00e0*/  @!P0 EXIT ;  /* 0x000000000000894d */ /* 0x004fea0003800000 */
[----:B------:R-:W-:Y:S01]  /*00f0*/  IMAD.WIDE R2, R9, 0x4, R2 ;  /* 0x0000000409027825 */ /* 0x000fe200078e0202 */
[----:B------:R-:W0:Y:S04]  /*0100*/  LDC.64 R6, c[0x0][0x390] ;  /* 0x0000e400ff067b82 */ /* 0x000e280000000a00 */
[----:B------:R1:W5:Y:S02]  /*0110*/  LDG.E R11, desc[UR4][R2.64] ;  /* 0x00000004020b7981 */ /* 0x000364000c1e1900 */
.L_x_0:
[----:B012--5:R-:W-:-:S05]  /*0120*/  IMAD.WIDE R2, R11, 0x4, R6 ;  /* 0x000000040b027825 */ /* 0x027fca00078e0206 */
[----:B------:R2:W-:Y:S04]  /*0130*/  STG.E desc[UR4][R2.64], R9 ;  /* 0x0000000902007986 */ /* 0x0005e8000c101904 */
[----:B------:R-:W3:Y:S01]  /*0140*/  LDG.E R0, desc[UR4][R4.64] ;  /* 0x0000000404007981 */ /* 0x000ee2000c1e1900 */
[----:B------:R-:W-:Y:S02]  /*0150*/  IADD3 R11, PT, PT, R11, 0x1, RZ ;  /* 0x000000010b0b7810 */ /* 0x000fe40007ffe0ff */
[C---:B---3--:R-:W-:Y:S02]  /*0160*/  IADD3 R13, PT, PT, R0.reuse, -0x1, RZ ;  /* 0xffffffff000d7810 */ /* 0x048fe40007ffe0ff */
[----:B------:R-:W-:-:S03]  /*0170*/  ISETP.GT.AND P0, PT, R0, 0x1, PT ;  /* 0x000000010000780c */ /* 0x000fc60003f04270 */
[----:B------:R2:W-:Y:S10]  /*0180*/  STG.E desc[UR4][R4.64], R13 ;  /* 0x0000000d04007986 */ /* 0x0005f4000c101904 */
[----:B------:R-:W-:Y:S05]  /*0190*/  @P0 BRA `(.L_x_0) ;  /* 0xfffffffc00e00947 */ /* 0x000fea000383ffff */
[----:B------:R-:W-:Y:S05]  /*01a0*/  EXIT ;  /* 0x000000000000794d */ /* 0x000fea0003800000 */
.L_x_1:
[----:B------:R-:W-:-:S00]  /*01b0*/  BRA `(.L_x_1) ;  /* 0xfffffffc00fc7947 */ /* 0x000fc0000383ffff */
[----:B------:R-:W-:-:S00]  /*01c0*/  NOP ;  /* 0x0000000000007918 */ /* 0x000fc00000000000 */
        /* <DEDUP_REMOVED lines=11> */
.L_x_12:


//--------------------- .text._Z4scanPiS_S_i      --------------------------
	.section	.text._Z4scanPiS_S_i,"ax",@progbits
	.align	128
        .global         _Z4scanPiS_S_i
        .type           _Z4scanPiS_S_i,@function
        .size           _Z4scanPiS_S_i,(.L_x_13 - _Z4scanPiS_S_i)
        .other          _Z4scanPiS_S_i,@"STO_CUDA_ENTRY STV_DEFAULT"
_Z4scanPiS_S_i:
.text._Z4scanPiS_S_i:
[----:B------:R-:W-:Y:S01]  /*0000*/  LDC R1, c[0x0][0x37c] ;  /* 0x0000df00ff017b82 */ /* 0x000fe20000000800 */
[----:B------:R-:W0:Y:S07]  /*0010*/  S2R R0, SR_TID.X ;  /* 0x0000000000007919 */ /* 0x000e2e0000002100 */
[----:B------:R-:W0:Y:S08]  /*0020*/  S2UR UR4, SR_CTAID.X ;  /* 0x00000000000479c3 */ /* 0x000e300000002500 */
[----:B------:R-:W0:Y:S08]  /*0030*/  LDC R7, c[0x0][0x360] ;  /* 0x0000d800ff077b82 */ /* 0x000e300000000800 */
[----:B------:R-:W1:Y:S01]  /*0040*/  LDC R15, c[0x0][0x398] ;  /* 0x0000e600ff0f7b82 */ /* 0x000e620000000800 */
[----:B0-----:R-:W-:-:S05]  /*0050*/  IMAD R7, R7, UR4, R0 ;  /* 0x0000000407077c24 */ /* 0x001fca000f8e0200 */
[----:B------:R-:W-:-:S04]  /*0060*/  IADD3 R0, PT, PT, R7, 0x1, RZ ;  /* 0x0000000107007810 */ /* 0x000fc80007ffe0ff */
[----:B-1----:R-:W-:-:S13]  /*0070*/  ISETP.GE.AND P0, PT, R0, R15, PT ;  /* 0x0000000f0000720c */ /* 0x002fda0003f06270 */
[----:B------:R-:W-:Y:S05]  /*0080*/  @P0 EXIT ;  /* 0x000000000000094d */ /* 0x000fea0003800000 */
[----:B------:R-:W0:Y:S01]  /*0090*/  LDC.64 R2, c[0x0][0x388] ;  /* 0x0000e200ff027b82 */ /* 0x000e220000000a00 */
[----:B------:R-:W1:Y:S07]  /*00a0*/  LDCU.64 UR6, c[0x0][0x358] ;  /* 0x00006b00ff0677ac */ /* 0x000e6e0008000a00 */
[----:B------:R-:W2:Y:S01]  /*00b0*/  LDC.64 R4, c[0x0][0x380] ;  /* 0x0000e000ff047b82 */ /* 0x000ea20000000a00 */
[----:B0-----:R-:W-:-:S06]  /*00c0*/  IMAD.WIDE R2, R7, 0x4, R2 ;  /* 0x0000000407027825 */ /* 0x001fcc00078e0202 */
[----:B-1----:R-:W3:Y:S01]  /*00d0*/  LDG.E R3, desc[UR6][R2.64] ;  /* 0x0000000602037981 */ /* 0x002ee2000c1e1900 */
[----:B------:R-:W-:Y:S01]  /*00e0*/  ISETP.GE.AND P0, PT, R15, 0x2, PT ;  /* 0x000000020f00780c */ /* 0x000fe20003f06270 */
[----:B--2---:R-:W-:-:S05]  /*00f0*/  IMAD.WIDE R4, R7, 0x4, R4 ;  /* 0x0000000407047825 */ /* 0x004fca00078e0204 */
[----:B---3--:R0:W-:Y:S07]  /*0100*/  STG.E desc[UR6][R4.64+0x4], R3 ;  /* 0x0000040304007986 */ /* 0x0081ee000c101906 */
[----:B------:R-:W-:Y:S05]  /*0110*/  @!P0 EXIT ;  /* 0x000000000000894d */ /* 0x000fea0003800000 */
[----:B------:R-:W0:Y:S01]  /*0120*/  LDC.64 R8, c[0x0][0x390] ;  /* 0x0000e400ff087b82 */ /* 0x000e220000000a00 */
[----:B------:R-:W-:Y:S01]  /*0130*/  UMOV UR4, 0x1 ;  /* 0x0000000100047882 */ /* 0x000fe20000000000 */
[----:B0-----:R-:W-:-:S07]  /*0140*/  IMAD.WIDE R2, R7, 0x4, R8 ;  /* 0x0000000407027825 */ /* 0x001fce00078e0208 */
.L_x_2:
[----:B0-----:R-:W2:Y:S01]  /*0150*/  LDG.E R11, desc[UR6][R4.64+0x4] ;  /* 0x00000406040b7981 */ /* 0x001ea2000c1e1900 */
[----:B------:R-:W-:-:S05]  /*0160*/  IADD3 R7, PT, PT, R0, -UR4, RZ ;  /* 0x8000000400077c10 */ /* 0x000fca000fffe0ff */
[----:B------:R-:W-:Y:S01]  /*0170*/  IMAD.WIDE R6, R7, 0x4, R8 ;  /* 0x0000000407067825 */ /* 0x000fe200078e0208 */
[----:B--2---:R0:W-:Y:S01]  /*0180*/  STG.E desc[UR6][R2.64+0x4], R11 ;  /* 0x0000040b02007986 */ /* 0x0041e2000c101906 */
[----:B------:R-:W-:Y:S06]  /*0190*/  BAR.SYNC.DEFER_BLOCKING 0x0 ;  /* 0x0000000000007b1d */ /* 0x000fec0000010000 */
[----:B------:R-:W2:Y:S04]  /*01a0*/  LDG.E R6, desc[UR6][R6.64] ;  /* 0x0000000606067981 */ /* 0x000ea8000c1e1900 */
[----:B------:R-:W2:Y:S01]  /*01b0*/  LDG.E R13, desc[UR6][R4.64+0x4] ;  /* 0x00000406040d7981 */ /* 0x000ea2000c1e1900 */
[----:B------:R-:W-:-:S06]  /*01c0*/  USHF.L.U32 UR4, UR4, 0x1, URZ ;  /* 0x0000000104047899 */ /* 0x000fcc00080006ff */
[----:B------:R-:W-:Y:S02]  /*01d0*/  ISETP.LE.AND P0, PT, R15, UR4, PT ;  /* 0x000000040f007c0c */ /* 0x000fe4000bf03270 */
[----:B--2---:R-:W-:-:S05]  /*01e0*/  IADD3 R13, PT, PT, R6, R13, RZ ;  /* 0x0000000d060d7210 */ /* 0x004fca0007ffe0ff */
[----:B------:R0:W-:Y:S01]  /*01f0*/  STG.E desc[UR6][R4.64+0x4], R13 ;  /* 0x0000040d04007986 */ /* 0x0001e2000c101906 */
[----:B------:R-:W-:Y:S06]  /*0200*/  BAR.SYNC.DEFER_BLOCKING 0x0 ;  /* 0x0000000000007b1d */ /* 0x000fec0000010000 */
[----:B------:R-:W-:Y:S05]  /*0210*/  @!P0 BRA `(.L_x_2) ;  /* 0xfffffffc00cc8947 */ /* 0x000fea000383ffff */
[----:B------:R-:W-:Y:S05]  /*0220*/  EXIT ;  /* 0x000000000000794d */ /* 0x000fea0003800000 */
.L_x_3:
        /* <DEDUP_REMOVED lines=13> */
.L_x_13:


//--------------------- .text._Z10add_bucketPiS_ii --------------------------
	.section	.text._Z10add_bucketPiS_ii,"ax",@progbits
	.align	128
        .global         _Z10add_bucketPiS_ii
        .type           _Z10add_bucketPiS_ii,@function
        .size           _Z10add_bucketPiS_ii,(.L_x_14 - _Z10add_bucketPiS_ii)
        .other          _Z10add_bucketPiS_ii,@"STO_CUDA_ENTRY STV_DEFAULT"
_Z10add_bucketPiS_ii:
.text._Z10add_bucketPiS_ii:
[----:B------:R-:W-:Y:S01]  /*0000*/  LDC R1, c[0x0][0x37c] ;  /* 0x0000df00ff017b82 */ /* 0x000fe20000000800 */
[----:B------:R-:W0:Y:S01]  /*0010*/  S2R R0, SR_TID.X ;  /* 0x0000000000007919 */ /* 0x000e220000002100 */
[----:B------:R-:W0:Y:S06]  /*0020*/  LDCU UR7, c[0x0][0x394] ;  /* 0x00007280ff0777ac */ /* 0x000e2c0008000800 */
[----:B------:R-:W1:Y:S01]  /*0030*/  S2UR UR5, SR_CgaCtaId ;  /* 0x00000000000579c3 */ /* 0x000e620000008800 */
[----:B------:R-:W-:Y:S01]  /*0040*/  BSSY.RECONVERGENT B0, `(.L_x_4) ;  /* 0x0000050000007945 */ /* 0x000fe20003800200 */
[----:B------:R-:W-:Y:S01]  /*0050*/  UMOV UR4, 0x400 ;  /* 0x0000040000047882 */ /* 0x000fe20000000000 */
[----:B------:R-:W2:Y:S05]  /*0060*/  LDCU.64 UR8, c[0x0][0x358] ;  /* 0x00006b00ff0877ac */ /* 0x000eaa0008000a00 */
[----:B------:R-:W3:Y:S08]  /*0070*/  S2UR UR6, SR_CTAID.X ;  /* 0x00000000000679c3 */ /* 0x000ef00000002500 */
[----:B------:R-:W3:Y:S01]  /*0080*/  LDC R5, c[0x0][0x360] ;  /* 0x0000d800ff057b82 */ /* 0x000ee20000000800 */
[----:B-1----:R-:W-:Y:S01]  /*0090*/  ULEA UR4, UR5, UR4, 0x18 ;  /* 0x0000000405047291 */ /* 0x002fe2000f8ec0ff */
[----:B------:R-:W1:Y:S06]  /*00a0*/  LDCU UR5, c[0x0][0x370] ;  /* 0x00006e00ff0577ac */ /* 0x000e6c0008000800 */
[----:B------:R-:W-:Y:S01]  /*00b0*/  BAR.SYNC.DEFER_BLOCKING 0x0 ;  /* 0x0000000000007b1d */ /* 0x000fe20000010000 */
[----:B0-----:R-:W-:-:S02]  /*00c0*/  ISETP.GE.U32.AND P0, PT, R0, UR7, PT ;  /* 0x0000000700007c0c */ /* 0x001fc4000bf06070 */
[----:B------:R-:W-:-:S03]  /*00d0*/  LEA R2, R0, UR4, 0x2 ;  /* 0x0000000400027c11 */ /* 0x000fc6000f8e10ff */
[----:B------:R-:W0:Y:S01]  /*00e0*/  LDCU UR7, c[0x0][0x390] ;  /* 0x00007200ff0777ac */ /* 0x000e220008000800 */
[C---:B---3--:R-:W-:Y:S02]  /*00f0*/  IMAD R3, R5.reuse, UR6, R0 ;  /* 0x0000000605037c24 */ /* 0x048fe4000f8e0200 */
[----:B-1----:R-:W-:-:S03]  /*0100*/  IMAD R4, R5, UR5, RZ ;  /* 0x0000000505047c24 */ /* 0x002fc6000f8e02ff */
[----:B0-----:R-:W-:Y:S02]  /*0110*/  ISETP.GE.AND P1, PT, R3, UR7, PT ;  /* 0x0000000703007c0c */ /* 0x001fe4000bf26270 */
[----:B------:R0:W-:Y:S01]  /*0120*/  @!P0 STS [R2], RZ ;  /* 0x000000ff02008388 */ /* 0x0001e20000000800 */
[----:B------:R-:W-:Y:S10]  /*0130*/  BAR.SYNC.DEFER_BLOCKING 0x0 ;  /* 0x0000000000007b1d */ /* 0x000ff40000010000 */
[----:B0-2---:R-:W-:Y:S05]  /*0140*/  @P1 BRA `(.L_x_5) ;  /* 0x0000000000fc1947 */ /* 0x005fea0003800000 */
[----:B------:R-:W0:Y:S01]  /*0150*/  I2F.U32.RP R10, R4 ;  /* 0x00000004000a7306 */ /* 0x000e220000209000 */
[--C-:B------:R-:W-:Y:S01]  /*0160*/  IMAD.IADD R5, R3, 0x1, R4.reuse ;  /* 0x0000000103057824 */ /* 0x100fe200078e0204 */
[----:B------:R-:W-:Y:S01]  /*0170*/  ISETP.NE.U32.AND P3, PT, R4, RZ, PT ;  /* 0x000000ff0400720c */ /* 0x000fe20003f65070 */
[----:B------:R-:W-:Y:S01]  /*0180*/  IMAD.MOV R11, RZ, RZ, -R4 ;  /* 0x000000ffff0b7224 */ /* 0x000fe200078e0a04 */
[----:B------:R-:W-:Y:S02]  /*0190*/  BSSY.RECONVERGENT B1, `(.L_x_6) ;  /* 0x0000026000017945 */ /* 0x000fe40003800200 */
[C---:B------:R-:W-:Y:S02]  /*01a0*/  ISETP.GE.AND P1, PT, R5.reuse, UR7, PT ;  /* 0x0000000705007c0c */ /* 0x040fe4000bf26270 */
[----:B------:R-:W-:Y:S02]  /*01b0*/  VIMNMX R8, PT, PT, R5, UR7, !PT ;  /* 0x0000000705087c48 */ /* 0x000fe4000ffe0100 */
[----:B------:R-:W-:-:S04]  /*01c0*/  SEL R9, RZ, 0x1, P1 ;  /* 0x00000001ff097807 */ /* 0x000fc80000800000 */
[----:B------:R-:W-:Y:S01]  /*01d0*/  IADD3 R5, PT, PT, R8, -R5, -R9 ;  /* 0x8000000508057210 */ /* 0x000fe20007ffe809 */
[----:B0-----:R-:W0:Y:S02]  /*01e0*/  MUFU.RCP R10, R10 ;  /* 0x0000000a000a7308 */ /* 0x001e240000001000 */
[----:B0-----:R-:W-:-:S06]  /*01f0*/  VIADD R6, R10, 0xffffffe ;  /* 0x0ffffffe0a067836 */ /* 0x001fcc0000000000 */
[----:B------:R0:W1:Y:S02]  /*0200*/  F2I.FTZ.U32.TRUNC.NTZ R7, R6 ;  /* 0x0000000600077305 */ /* 0x000064000021f000 */
[----:B0-----:R-:W-:Y:S02]  /*0210*/  IMAD.MOV.U32 R6, RZ, RZ, RZ ;  /* 0x000000ffff067224 */ /* 0x001fe400078e00ff */
[----:B-1----:R-:W-:-:S04]  /*0220*/  IMAD R11, R11, R7, RZ ;  /* 0x000000070b0b7224 */ /* 0x002fc800078e02ff */
[----:B------:R-:W-:-:S06]  /*0230*/  IMAD.HI.U32 R10, R7, R11, R6 ;  /* 0x0000000b070a7227 */ /* 0x000fcc00078e0006 */
[----:B------:R-:W-:-:S05]  /*0240*/  IMAD.HI.U32 R10, R10, R5, RZ ;  /* 0x000000050a0a7227 */ /* 0x000fca00078e00ff */
[----:B------:R-:W-:-:S05]  /*0250*/  IADD3 R6, PT, PT, -R10, RZ, RZ ;  /* 0x000000ff0a067210 */ /* 0x000fca0007ffe1ff */
[----:B------:R-:W-:Y:S02]  /*0260*/  IMAD R5, R4, R6, R5 ;  /* 0x0000000604057224 */ /* 0x000fe400078e0205 */
[----:B------:R-:W0:Y:S03]  /*0270*/  LDC.64 R6, c[0x0][0x388] ;  /* 0x0000e200ff067b82 */ /* 0x000e260000000a00 */
[----:B------:R-:W-:-:S13]  /*0280*/  ISETP.GE.U32.AND P1, PT, R5, R4, PT ;  /* 0x000000040500720c */ /* 0x000fda0003f26070 */
[----:B------:R-:W-:Y:S02]  /*0290*/  @P1 IMAD.IADD R5, R5, 0x1, -R4 ;  /* 0x0000000105051824 */ /* 0x000fe400078e0a04 */
[----:B------:R-:W-:-:S03]  /*02a0*/  @P1 VIADD R10, R10, 0x1 ;  /* 0x000000010a0a1836 */ /* 0x000fc60000000000 */
[----:B------:R-:W-:-:S13]  /*02b0*/  ISETP.GE.U32.AND P2, PT, R5, R4, PT ;  /* 0x000000040500720c */ /* 0x000fda0003f46070 */
[----:B------:R-:W-:Y:S01]  /*02c0*/  @P2 VIADD R10, R10, 0x1 ;  /* 0x000000010a0a2836 */ /* 0x000fe20000000000 */
[----:B------:R-:W-:-:S04]  /*02d0*/  @!P3 LOP3.LUT R10, RZ, R4, RZ, 0x33, !PT ;  /* 0x00000004ff0ab212 */ /* 0x000fc800078e33ff */
[----:B------:R-:W-:-:S04]  /*02e0*/  IADD3 R5, PT, PT, R9, R10, RZ ;  /* 0x0000000a09057210 */ /* 0x000fc80007ffe0ff */
[C---:B------:R-:W-:Y:S02]  /*02f0*/  LOP3.LUT R8, R5.reuse, 0x3, RZ, 0xc0, !PT ;  /* 0x0000000305087812 */ /* 0x040fe400078ec0ff */
[----:B------:R-:W-:Y:S02]  /*0300*/  ISETP.GE.U32.AND P2, PT, R5, 0x3, PT ;  /* 0x000000030500780c */ /* 0x000fe40003f46070 */
[----:B------:R-:W-:-:S13]  /*0310*/  ISETP.NE.AND P1, PT, R8, 0x3, PT ;  /* 0x000000030800780c */ /* 0x000fda0003f25270 */
[----:B0-----:R-:W-:Y:S05]  /*0320*/  @!P1 BRA `(.L_x_7) ;  /* 0x0000000000309947 */ /* 0x001fea0003800000 */
[----:B------:R-:W0:Y:S01]  /*0330*/  LDC.64 R10, c[0x0][0x388] ;  /* 0x0000e200ff0a7b82 */ /* 0x000e220000000a00 */
[----:B------:R-:W-:-:S05]  /*0340*/  VIADD R5, R5, 0x1 ;  /* 0x0000000105057836 */ /* 0x000fca0000000000 */
[----:B------:R-:W-:-:S05]  /*0350*/  LOP3.LUT R5, R5, 0x3, RZ, 0xc0, !PT ;  /* 0x0000000305057812 */ /* 0x000fca00078ec0ff */
[----:B------:R-:W-:-:S07]  /*0360*/  IMAD.MOV R5, RZ, RZ, -R5 ;  /* 0x000000ffff057224 */ /* 0x000fce00078e0a05 */
.L_x_8:
[----:B0-----:R-:W-:-:S06]  /*0370*/  IMAD.WIDE R8, R3, 0x4, R10 ;  /* 0x0000000403087825 */ /* 0x001fcc00078e020a */
[----:B------:R-:W2:Y:S01]  /*0380*/  LDG.E R8, desc[UR8][R8.64] ;  /* 0x0000000808087981 */ /* 0x000ea2000c1e1900 */
[----:B------:R-:W-:Y:S01]  /*0390*/  VIADD R5, R5, 0x1 ;  /* 0x0000000105057836 */ /* 0x000fe20000000000 */
[----:B------:R-:W-:-:S04]  /*03a0*/  IADD3 R3, PT, PT, R4, R3, RZ ;  /* 0x0000000304037210 */ /* 0x000fc80007ffe0ff */
[----:B------:R-:W-:Y:S02]  /*03b0*/  ISETP.NE.AND P1, PT, R5, RZ, PT ;  /* 0x000000ff0500720c */ /* 0x000fe40003f25270 */
[----:B-12---:R-:W-:-:S05]  /*03c0*/  LEA R12, R8, UR4, 0x2 ;  /* 0x00000004080c7c11 */ /* 0x006fca000f8e10ff */
[----:B------:R1:W-:Y:S06]  /*03d0*/  ATOMS.POPC.INC.32 RZ, [R12+URZ] ;  /* 0x000000000cff7f8c */ /* 0x0003ec000d8000ff */
[----:B------:R-:W-:Y:S05]  /*03e0*/  @P1 BRA `(.L_x_8) ;  /* 0xfffffffc00e01947 */ /* 0x000fea000383ffff */
.L_x_7:
[----:B------:R-:W-:Y:S05]  /*03f0*/  BSYNC.RECONVERGENT B1 ;  /* 0x0000000000017941 */ /* 0x000fea0003800200 */
.L_x_6:
[----:B------:R-:W-:Y:S05]  /*0400*/  @!P2 BRA `(.L_x_5) ;  /* 0x00000000004ca947 */ /* 0x000fea0003800000 */
.L_x_9:
[----:B------:R-:W-:-:S04]  /*0410*/  IMAD.WIDE R14, R3, 0x4, R6 ;  /* 0x00000004030e7825 */ /* 0x000fc800078e0206 */
[C---:B------:R-:W-:Y:S02]  /*0420*/  IMAD.WIDE R8, R4.reuse, 0x4, R14 ;  /* 0x0000000404087825 */ /* 0x040fe400078e020e */
[----:B------:R-:W2:Y:S02]  /*0430*/  LDG.E R14, desc[UR8][R14.64] ;  /* 0x000000080e0e7981 */ /* 0x000ea4000c1e1900 */
[C---:B------:R-:W-:Y:S02]  /*0440*/  IMAD.WIDE R10, R4.reuse, 0x4, R8 ;  /* 0x00000004040a7825 */ /* 0x040fe400078e0208 */
[----:B------:R-:W3:Y:S02]  /*0450*/  LDG.E R8, desc[UR8][R8.64] ;  /* 0x0000000808087981 */ /* 0x000ee4000c1e1900 */
[C---:B-1----:R-:W-:Y:S02]  /*0460*/  IMAD.WIDE R12, R4.reuse, 0x4, R10 ;  /* 0x00000004040c7825 */ /* 0x042fe400078e020a */
[----:B------:R-:W4:Y:S04]  /*0470*/  LDG.E R10, desc[UR8][R10.64] ;  /* 0x000000080a0a7981 */ /* 0x000f28000c1e1900 */
[----:B------:R-:W5:Y:S01]  /*0480*/  LDG.E R12, desc[UR8][R12.64] ;  /* 0x000000080c0c7981 */ /* 0x000f62000c1e1900 */
[----:B------:R-:W-:-:S05]  /*0490*/  IMAD R3, R4, 0x4, R3 ;  /* 0x0000000404037824 */ /* 0x000fca00078e0203 */
[----:B------:R-:W-:Y:S02]  /*04a0*/  ISETP.GE.AND P1, PT, R3, UR7, PT ;  /* 0x0000000703007c0c */ /* 0x000fe4000bf26270 */
[----:B0-2---:R-:W-:-:S05]  /*04b0*/  LEA R5, R14, UR4, 0x2 ;  /* 0x000000040e057c11 */ /* 0x005fca000f8e10ff */
[----:B------:R0:W-:Y:S01]  /*04c0*/  ATOMS.POPC.INC.32 RZ, [R5+URZ] ;  /* 0x0000000005ff7f8c */ /* 0x0001e2000d8000ff */
[----:B---3--:R-:W-:-:S05]  /*04d0*/  LEA R16, R8, UR4, 0x2 ;  /* 0x0000000408107c11 */ /* 0x008fca000f8e10ff */
[----:B------:R0:W-:Y:S01]  /*04e0*/  ATOMS.POPC.INC.32 RZ, [R16+URZ] ;  /* 0x0000000010ff7f8c */ /* 0x0001e2000d8000ff */
[----:B----4-:R-:W-:Y:S02]  /*04f0*/  LEA R17, R10, UR4, 0x2 ;  /* 0x000000040a117c11 */ /* 0x010fe4000f8e10ff */
[----:B-----5:R-:W-:-:S03]  /*0500*/  LEA R18, R12, UR4, 0x2 ;  /* 0x000000040c127c11 */ /* 0x020fc6000f8e10ff */
[----:B------:R0:W-:Y:S04]  /*0510*/  ATOMS.POPC.INC.32 RZ, [R17+URZ] ;  /* 0x0000000011ff7f8c */ /* 0x0001e8000d8000ff */
[----:B------:R0:W-:Y:S01]  /*0520*/  ATOMS.POPC.INC.32 RZ, [R18+URZ] ;  /* 0x0000000012ff7f8c */ /* 0x0001e2000d8000ff */
[----:B------:R-:W-:Y:S05]  /*0530*/  @!P1 BRA `(.L_x_9) ;  /* 0xfffffffc00b49947 */ /* 0x000fea000383ffff */
.L_x_5:
[----:B------:R-:W-:Y:S05]  /*0540*/  BSYNC.RECONVERGENT B0 ;  /* 0x0000000000007941 */ /* 0x000fea0003800200 */
.L_x_4:
[----:B------:R-:W-:Y:S06]  /*0550*/  BAR.SYNC.DEFER_BLOCKING 0x0 ;  /* 0x0000000000007b1d */ /* 0x000fec0000010000 */
[----:B------:R-:W-:Y:S05]  /*0560*/  @P0 EXIT ;  /* 0x000000000000094d */ /* 0x000fea0003800000 */
[----:B------:R-:W2:Y:S01]  /*0570*/  LDS R3, [R2] ;  /* 0x0000000002037984 */ /* 0x000ea20000000800 */
[----:B0-----:R-:W0:Y:S02]  /*0580*/  LDC.64 R4, c[0x0][0x380] ;  /* 0x0000e000ff047b82 */ /* 0x001e240000000a00 */
[----:B0-----:R-:W-:-:S05]  /*0590*/  IMAD.WIDE.U32 R4, R0, 0x4, R4 ;  /* 0x0000000400047825 */ /* 0x001fca00078e0004 */
[----:B--2---:R-:W-:Y:S01]  /*05a0*/  REDG.E.ADD.STRONG.GPU desc[UR8][R4.64], R3 ;  /* 0x000000030400798e */ /* 0x004fe2000c12e108 */
[----:B------:R-:W-:Y:S05]  /*05b0*/  EXIT ;  /* 0x000000000000794d */ /* 0x000fea0003800000 */
.L_x_10:
        /* <DEDUP_REMOVED lines=12> */
.L_x_14:


//--------------------- .text._Z9init_zeroPii     --------------------------
	.section	.text._Z9init_zeroPii,"ax",@progbits
	.align	128
        .global         _Z9init_zeroPii
        .type           _Z9init_zeroPii,@function
        .size           _Z9init_zeroPii,(.L_x_15 - _Z9init_zeroPii)
        .other          _Z9init_zeroPii,@"STO_CUDA_ENTRY STV_DEFAULT"
_Z9init_zeroPii:
.text._Z9init_zeroPii:
        /* <DEDUP_REMOVED lines=9> */
[----:B------:R-:W1:Y:S01]  /*0090*/  LDCU.64 UR4, c[0x0][0x358] ;  /* 0x00006b00ff0477ac */ /* 0x000e620008000a00 */
[----:B0-----:R-:W-:-:S05]  /*00a0*/  IMAD.WIDE R2, R5, 0x4, R2 ;  /* 0x0000000405027825 */ /* 0x001fca00078e0202 */
[----:B-1----:R-:W-:Y:S01]  /*00b0*/  STG.E desc[UR4][R2.64], RZ ;  /* 0x000000ff02007986 */ /* 0x002fe2000c101904 */
[----:B------:R-:W-:Y:S05]  /*00c0*/  EXIT ;  /* 0x000000000000794d */ /* 0x000fea0003800000 */
.L_x_11:
        /* <DEDUP_REMOVED lines=11> */
.L_x_15:


//--------------------- .nv.shared._Z8sort_keyPiS_S_i --------------------------
	.section	.nv.shared._Z8sort_keyPiS_S_i,"aw",@nobits
	.sectionflags	@""
	.align	16
	.zero		1024


//--------------------- .nv.shared.reserved.0     --------------------------
	.section	.nv.shared.reserved.0,"aw",@nobits
	.weak		__nv_reservedSMEM_offset_0_alias
	.size		__nv_reservedSMEM_offset_0_alias, 0, 64
	.other		__nv_reservedSMEM_offset_0_alias,@"STO_CUDA_RESERVED_SHARED STV_DEFAULT"
__nv_reservedSMEM_offset_0_alias:
	.zero		0
	.zero		64


//--------------------- .nv.shared._Z4scanPiS_S_i --------------------------
	.section	.nv.shared._Z4scanPiS_S_i,"aw",@nobits
	.sectionflags	@""
	.align	16
	.zero		1024


//--------------------- .nv.shared._Z10add_bucketPiS_ii --------------------------
	.section	.nv.shared._Z10add_bucketPiS_ii,"aw",@nobits
	.sectionflags	@""
	.align	16
	.zero		1024


//--------------------- .nv.shared._Z9init_zeroPii --------------------------
	.section	.nv.shared._Z9init_zeroPii,"aw",@nobits
	.sectionflags	@""
	.align	16
	.zero		1024


//--------------------- .nv.constant0._Z8sort_keyPiS_S_i --------------------------
	.section	.nv.constant0._Z8sort_keyPiS_S_i,"a",@progbits
	.sectionflags	@""
	.align	4
.nv.constant0._Z8sort_keyPiS_S_i:
	.zero		924


//--------------------- .nv.constant0._Z4scanPiS_S_i --------------------------
	.section	.nv.constant0._Z4scanPiS_S_i,"a",@progbits
	.sectionflags	@""
	.align	4
.nv.constant0._Z4scanPiS_S_i:
	.zero		924


//--------------------- .nv.constant0._Z10add_bucketPiS_ii --------------------------
	.section	.nv.constant0._Z10add_bucketPiS_ii,"a",@progbits
	.sectionflags	@""
	.align	4
.nv.constant0._Z10add_bucketPiS_ii:
	.zero		920


//--------------------- .nv.constant0._Z9init_zeroPii --------------------------
	.section	.nv.constant0._Z9init_zeroPii,"a",@progbits
	.sectionflags	@""
	.align	4
.nv.constant0._Z9init_zeroPii:
	.zero		908


//--------------------- SYMBOLS --------------------------

	.type		.nv.reservedSmem.offset0,@object
	.size		.nv.reservedSmem.offset0,0x4
	.type		.nv.reservedSmem.cap,@object
	.size		.nv.reservedSmem.cap,0x4
